	.headerflags	@"EF_CUDA_TEXMODE_UNIFIED EF_CUDA_64BIT_ADDRESS EF_CUDA_ACCELERATORS EF_CUDA_SM90 EF_CUDA_VIRTUAL_SM(EF_CUDA_SM90)"
	.elftype	@"ET_EXEC"


//--------------------- .nv.info                  --------------------------
	.section	.nv.info,"",@"SHT_CUDA_INFO"
	.align	4


	//----- nvinfo : EIATTR_REGCOUNT
	.align		4
        /*0000*/ 	.byte	0x04, 0x2f
        /*0002*/ 	.short	(.L_3 - .L_2)
	.align		4
.L_2:
        /*0004*/ 	.word	index@(triton_poi_fused__native_batch_norm_legit_no_training_add_19)
        /*0008*/ 	.word	0x0000001a


	//----- nvinfo : EIATTR_MIN_STACK_SIZE
	.align		4
.L_3:
        /*000c*/ 	.byte	0x04, 0x12
        /*000e*/ 	.short	(.L_5 - .L_4)
	.align		4
.L_4:
        /*0010*/ 	.word	index@(triton_poi_fused__native_batch_norm_legit_no_training_add_19)
        /*0014*/ 	.word	0x00000000


	//----- nvinfo : EIATTR_FRAME_SIZE
	.align		4
.L_5:
        /*0018*/ 	.byte	0x04, 0x11
        /*001a*/ 	.short	(.L_7 - .L_6)
	.align		4
.L_6:
        /*001c*/ 	.word	index@(triton_poi_fused__native_batch_norm_legit_no_training_add_19)
        /*0020*/ 	.word	0x00000000


	//----- nvinfo : EIATTR_MIN_STACK_SIZE
	.align		4
.L_7:
        /*0024*/ 	.byte	0x04, 0x12
        /*0026*/ 	.short	(.L_9 - .L_8)
	.align		4
.L_8:
        /*0028*/ 	.word	index@(triton_poi_fused__native_batch_norm_legit_no_training_add_19)
        /*002c*/ 	.word	0x00000000
.L_9:


//--------------------- .nv.info.triton_poi_fused__native_batch_norm_legit_no_training_add_19 --------------------------
	.section	.nv.info.triton_poi_fused__native_batch_norm_legit_no_training_add_19,"",@"SHT_CUDA_INFO"
	.sectionflags	@""
	.align	4


	//----- nvinfo : EIATTR_CUDA_API_VERSION
	.align		4
        /*0000*/ 	.byte	0x04, 0x37
        /*0002*/ 	.short	(.L_11 - .L_10)
.L_10:
        /*0004*/ 	.word	0x0000007c


	//----- nvinfo : EIATTR_KPARAM_INFO
	.align		4
.L_11:
        /*0008*/ 	.byte	0x04, 0x17
        /*000a*/ 	.short	(.L_13 - .L_12)
.L_12:
        /*000c*/ 	.word	0x00000000
        /*0010*/ 	.short	0x0007
        /*0012*/ 	.short	0x0038
        /*0014*/ 	.byte	0x00, 0xf0, 0x11, 0x00


	//----- nvinfo : EIATTR_KPARAM_INFO
	.align		4
.L_13:
        /*0018*/ 	.byte	0x04, 0x17
        /*001a*/ 	.short	(.L_15 - .L_14)
.L_14:
        /*001c*/ 	.word	0x00000000
        /*0020*/ 	.short	0x0006
        /*0022*/ 	.short	0x0030
        /*0024*/ 	.byte	0x00, 0xf4, 0x21, 0x00


	//----- nvinfo : EIATTR_KPARAM_INFO
	.align		4
.L_15:
        /*0028*/ 	.byte	0x04, 0x17
        /*002a*/ 	.short	(.L_17 - .L_16)
.L_16:
        /*002c*/ 	.word	0x00000000
        /*0030*/ 	.short	0x0005
        /*0032*/ 	.short	0x0028
        /*0034*/ 	.byte	0x00, 0xf4, 0x21, 0x00


	//----- nvinfo : EIATTR_KPARAM_INFO
	.align		4
.L_17:
        /*0038*/ 	.byte	0x04, 0x17
        /*003a*/ 	.short	(.L_19 - .L_18)
.L_18:
        /*003c*/ 	.word	0x00000000
        /*0040*/ 	.short	0x0004
        /*0042*/ 	.short	0x0020
        /*0044*/ 	.byte	0x00, 0xf4, 0x21, 0x00


	//----- nvinfo : EIATTR_KPARAM_INFO
	.align		4
.L_19:
        /*0048*/ 	.byte	0x04, 0x17
        /*004a*/ 	.short	(.L_21 - .L_20)
.L_20:
        /*004c*/ 	.word	0x00000000
        /*0050*/ 	.short	0x0003
        /*0052*/ 	.short	0x0018
        /*0054*/ 	.byte	0x00, 0xf4, 0x21, 0x00


	//----- nvinfo : EIATTR_KPARAM_INFO
	.align		4
.L_21:
        /*0058*/ 	.byte	0x04, 0x17
        /*005a*/ 	.short	(.L_23 - .L_22)
.L_22:
        /*005c*/ 	.word	0x00000000
        /*0060*/ 	.short	0x0002
        /*0062*/ 	.short	0x0010
        /*0064*/ 	.byte	0x00, 0xf4, 0x21, 0x00


	//----- nvinfo : EIATTR_KPARAM_INFO
	.align		4
.L_23:
        /*0068*/ 	.byte	0x04, 0x17
        /*006a*/ 	.short	(.L_25 - .L_24)
.L_24:
        /*006c*/ 	.word	0x00000000
        /*0070*/ 	.short	0x0001
        /*0072*/ 	.short	0x0008
        /*0074*/ 	.byte	0x00, 0xf4, 0x21, 0x00


	//----- nvinfo : EIATTR_KPARAM_INFO
	.align		4
.L_25:
        /*0078*/ 	.byte	0x04, 0x17
        /*007a*/ 	.short	(.L_27 - .L_26)
.L_26:
        /*007c*/ 	.word	0x00000000
        /*0080*/ 	.short	0x0000
        /*0082*/ 	.short	0x0000
        /*0084*/ 	.byte	0x00, 0xf4, 0x21, 0x00


	//----- nvinfo : EIATTR_SPARSE_MMA_MASK
	.align		4
.L_27:
        /*0088*/ 	.byte	0x03, 0x50
        /*008a*/ 	.short	0x0000


	//----- nvinfo : EIATTR_MAXREG_COUNT
	.align		4
        /*008c*/ 	.byte	0x03, 0x1b
        /*008e*/ 	.short	0x00ff


	//----- nvinfo : EIATTR_EXIT_INSTR_OFFSETS
	.align		4
        /*0090*/ 	.byte	0x04, 0x1c
        /*0092*/ 	.short	(.L_29 - .L_28)


	//   ....[0]....
.L_28:
        /*0094*/ 	.word	0x00000430


	//   ....[1]....
        /*0098*/ 	.word	0x00000450


	//----- nvinfo : EIATTR_REQNTID
	.align		4
.L_29:
        /*009c*/ 	.byte	0x04, 0x10
        /*009e*/ 	.short	(.L_31 - .L_30)
.L_30:
        /*00a0*/ 	.word	0x00000080
        /*00a4*/ 	.word	0x00000001
        /*00a8*/ 	.word	0x00000001


	//----- nvinfo : EIATTR_CBANK_PARAM_SIZE
	.align		4
.L_31:
        /*00ac*/ 	.byte	0x03, 0x19
        /*00ae*/ 	.short	0x003c


	//----- nvinfo : EIATTR_PARAM_CBANK
	.align		4
        /*00b0*/ 	.byte	0x04, 0x0a
        /*00b2*/ 	.short	(.L_33 - .L_32)
	.align		4
.L_32:
        /*00b4*/ 	.word	index@(.nv.constant0.triton_poi_fused__native_batch_norm_legit_no_training_add_19)
        /*00b8*/ 	.short	0x0210
        /*00ba*/ 	.short	0x003c


	//----- nvinfo : EIATTR_SW_WAR
	.align		4
.L_33:
        /*00bc*/ 	.byte	0x04, 0x36
        /*00be*/ 	.short	(.L_35 - .L_34)
.L_34:
        /*00c0*/ 	.word	0x00000008
.L_35:


//--------------------- .nv.callgraph             --------------------------
	.section	.nv.callgraph,"",@"SHT_CUDA_CALLGRAPH"
	.align	4
	.sectionentsize	8
	.align		4
        /*0000*/ 	.word	0x00000000
	.align		4
        /*0004*/ 	.word	0xffffffff
	.align		4
        /*0008*/ 	.word	0x00000000
	.align		4
        /*000c*/ 	.word	0xfffffffe
	.align		4
        /*0010*/ 	.word	0x00000000
	.align		4
        /*0014*/ 	.word	0xfffffffd
	.align		4
        /*0018*/ 	.word	0x00000000
	.align		4
        /*001c*/ 	.word	0xfffffffc


//--------------------- .nv.constant4             --------------------------
	.section	.nv.constant4,"a",@progbits
	.align	8
	.align		8
.nv.constant4:
        /*0000*/ 	.dword	_$_str
	.align		8
        /*0008*/ 	.dword	_$_str_$_2


//--------------------- .text.triton_poi_fused__native_batch_norm_legit_no_training_add_19 --------------------------
	.section	.text.triton_poi_fused__native_batch_norm_legit_no_training_add_19,"ax",@progbits
	.align	128
        .global         triton_poi_fused__native_batch_norm_legit_no_training_add_19
        .type           triton_poi_fused__native_batch_norm_legit_no_training_add_19,@function
        .size           triton_poi_fused__native_batch_norm_legit_no_training_add_19,(.L_x_1 - triton_poi_fused__native_batch_norm_legit_no_training_add_19)
        .other          triton_poi_fused__native_batch_norm_legit_no_training_add_19,@"STO_CUDA_ENTRY STV_DEFAULT"
triton_poi_fused__native_batch_norm_legit_no_training_add_19:
.text.triton_poi_fused__native_batch_norm_legit_no_training_add_19:
[----:B------:R-:W0:Y:S01]  /*0000*/  LDC R1, c[0x0][0x28] ;  /* 0x00000a00ff017b82 */ /* 0x000e220000000800 */
[----:B------:R-:W1:Y:S07]  /*0010*/  S2R R0, SR_TID.X ;  /* 0x0000000000007919 */ /* 0x000e6e0000002100 */
[----:B------:R-:W2:Y:S01]  /*0020*/  LDC.64 R12, c[0x0][0x228] ;  /* 0x00008a00ff0c7b82 */ /* 0x000ea20000000a00 */
[----:B------:R-:W-:Y:S01]  /*0030*/  CS2R R4, SRZ ;  /* 0x0000000000047805 */ /* 0x000fe2000001ff00 */
[----:B------:R-:W-:Y:S01]  /*0040*/  ULDC.64 UR4, c[0x0][0x208] ;  /* 0x0000820000047ab9 */ /* 0x000fe20000000a00 */
[----:B------:R-:W3:Y:S05]  /*0050*/  S2R R3, SR_CTAID.X ;  /* 0x0000000000037919 */ /* 0x000eea0000002500 */
[----:B------:R-:W4:Y:S08]  /*0060*/  LDC.64 R16, c[0x0][0x218] ;  /* 0x00008600ff107b82 */ /* 0x000f300000000a00 */
[----:B------:R-:W5:Y:S08]  /*0070*/  LDC.64 R18, c[0x0][0x220] ;  /* 0x00008800ff127b82 */ /* 0x000f700000000a00 */
[----:B------:R-:W5:Y:S01]  /*0080*/  LDC.64 R20, c[0x0][0x230] ;  /* 0x00008c00ff147b82 */ /* 0x000f620000000a00 */
[----:B-1----:R-:W-:-:S07]  /*0090*/  SHF.L.U32 R0, R0, 0x1, RZ ;  /* 0x0000000100007819 */ /* 0x002fce00000006ff */
[----:B------:R-:W1:Y:S01]  /*00a0*/  LDC.64 R22, c[0x0][0x238] ;  /* 0x00008e00ff167b82 */ /* 0x000e620000000a00 */
[----:B------:R-:W-:-:S04]  /*00b0*/  LOP3.LUT R0, R0, 0xfe, RZ, 0xc0, !PT ;  /* 0x000000fe00007812 */ /* 0x000fc800078ec0ff */
[----:B---3--:R-:W-:-:S03]  /*00c0*/  LEA R0, R3, R0, 0x8 ;  /* 0x0000000003007211 */ /* 0x008fc600078e40ff */
[----:B------:R-:W3:Y:S01]  /*00d0*/  LDC.64 R8, c[0x0][0x210] ;  /* 0x00008400ff087b82 */ /* 0x000ee20000000a00 */
[C---:B------:R-:W-:Y:S01]  /*00e0*/  ISETP.GE.AND P4, PT, R0.reuse, 0x1800, PT ;  /* 0x000018000000780c */ /* 0x040fe20003f86270 */
[----:B------:R-:W-:-:S05]  /*00f0*/  IMAD.HI R2, R0, 0x2aaaaaab, RZ ;  /* 0x2aaaaaab00027827 */ /* 0x000fca00078e02ff */
[----:B------:R-:W-:-:S04]  /*0100*/  SHF.R.U32.HI R3, RZ, 0x1f, R2 ;  /* 0x0000001fff037819 */ /* 0x000fc80000011602 */
[----:B------:R-:W-:-:S05]  /*0110*/  LEA.HI R3, R2, R3, RZ, 0x1c ;  /* 0x0000000302037211 */ /* 0x000fca00078fe0ff */
[----:B------:R-:W-:-:S04]  /*0120*/  IMAD R10, R3, -0x60, R0 ;  /* 0xffffffa0030a7824 */ /* 0x000fc800078e0200 */
[----:B--2---:R-:W-:-:S05]  /*0130*/  IMAD.WIDE R12, R10, 0x4, R12 ;  /* 0x000000040a0c7825 */ /* 0x004fca00078e020c */
[----:B------:R2:W3:Y:S01]  /*0140*/  @!P4 LDG.E.EL.64 R4, desc[UR4][R12.64] ;  /* 0x000000040c04c981 */ /* 0x0004e2000c2e1b00 */
[----:B------:R-:W-:Y:S02]  /*0150*/  CS2R R2, SRZ ;  /* 0x0000000000027805 */ /* 0x000fe4000001ff00 */
[----:B------:R-:W-:Y:S01]  /*0160*/  CS2R R6, SRZ ;  /* 0x0000000000067805 */ /* 0x000fe2000001ff00 */
[----:B----4-:R-:W-:-:S04]  /*0170*/  IMAD.WIDE R16, R0, 0x4, R16 ;  /* 0x0000000400107825 */ /* 0x010fc800078e0210 */
[C---:B-----5:R-:W-:Y:S01]  /*0180*/  IMAD.WIDE R18, R10.reuse, 0x4, R18 ;  /* 0x000000040a127825 */ /* 0x060fe200078e0212 */
[----:B------:R-:W4:Y:S01]  /*0190*/  @!P4 LDG.E.64 R2, desc[UR4][R16.64] ;  /* 0x000000041002c981 */ /* 0x000f22000c1e1b00 */
[----:B--2---:R-:W-:Y:S02]  /*01a0*/  CS2R R12, SRZ ;  /* 0x00000000000c7805 */ /* 0x004fe4000001ff00 */
[C---:B0-----:R-:W-:Y:S01]  /*01b0*/  IMAD.WIDE R20, R10.reuse, 0x4, R20 ;  /* 0x000000040a147825 */ /* 0x041fe200078e0214 */
[----:B------:R-:W4:Y:S03]  /*01c0*/  @!P4 LDG.E.EL.64 R6, desc[UR4][R18.64] ;  /* 0x000000041206c981 */ /* 0x000f26000c2e1b00 */
[----:B-1----:R-:W-:Y:S01]  /*01d0*/  IMAD.WIDE R22, R10, 0x4, R22 ;  /* 0x000000040a167825 */ /* 0x002fe200078e0216 */
[----:B------:R-:W-:Y:S02]  /*01e0*/  CS2R R10, SRZ ;  /* 0x00000000000a7805 */ /* 0x000fe4000001ff00 */
[----:B------:R-:W-:Y:S01]  /*01f0*/  CS2R R14, SRZ ;  /* 0x00000000000e7805 */ /* 0x000fe2000001ff00 */
[----:B------:R-:W2:Y:S01]  /*0200*/  @!P4 LDG.E.EL.64 R12, desc[UR4][R20.64] ;  /* 0x00000004140cc981 */ /* 0x000ea2000c2e1b00 */
[----:B---3--:R-:W-:-:S03]  /*0210*/  IMAD.WIDE R8, R0, 0x4, R8 ;  /* 0x0000000400087825 */ /* 0x008fc600078e0208 */
[----:B------:R-:W2:Y:S04]  /*0220*/  @!P4 LDG.E.EL.64 R10, desc[UR4][R22.64] ;  /* 0x00000004160ac981 */ /* 0x000ea8000c2e1b00 */
[----:B------:R0:W3:Y:S02]  /*0230*/  @!P4 LDG.E.64 R14, desc[UR4][R8.64] ;  /* 0x00000004080ec981 */ /* 0x0000e4000c1e1b00 */
[----:B0-----:R-:W-:Y:S01]  /*0240*/  HFMA2.MMA R8, -RZ, RZ, 1.625, 0 ;  /* 0x3e800000ff087435 */ /* 0x001fe200000001ff */
[----:B------:R-:W-:Y:S01]  /*0250*/  FADD R4, R4, 9.9999997473787516356e-06 ;  /* 0x3727c5ac04047421 */ /* 0x000fe20000000000 */
[----:B------:R-:W-:-:S03]  /*0260*/  FADD R5, R5, 9.9999997473787516356e-06 ;  /* 0x3727c5ac05057421 */ /* 0x000fc60000000000 */
[----:B------:R-:W0:Y:S08]  /*0270*/  MUFU.SQRT R16, R4 ;  /* 0x0000000400107308 */ /* 0x000e300000002000 */
[----:B------:R1:W5:Y:S01]  /*0280*/  MUFU.SQRT R17, R5 ;  /* 0x0000000500117308 */ /* 0x0003620000002000 */
[----:B----4-:R-:W-:Y:S01]  /*0290*/  FADD R3, -R7, R3 ;  /* 0x0000000307037221 */ /* 0x010fe20000000100 */
[----:B------:R-:W-:Y:S01]  /*02a0*/  FADD R2, -R6, R2 ;  /* 0x0000000206027221 */ /* 0x000fe20000000100 */
[----:B0-----:R-:W-:-:S02]  /*02b0*/  FSETP.GT.AND P0, PT, R16, 8.50705917302346158658e+37, PT ;  /* 0x7e8000001000780b */ /* 0x001fc40003f04000 */
[----:B------:R-:W-:Y:S01]  /*02c0*/  FSETP.GEU.AND P2, PT, R16, 1.175494350822287508e-38, PT ;  /* 0x008000001000780b */ /* 0x000fe20003f4e000 */
[----:B-1----:R-:W0:Y:S01]  /*02d0*/  LDC.64 R4, c[0x0][0x240] ;  /* 0x00009000ff047b82 */ /* 0x002e220000000a00 */
[C---:B------:R-:W-:Y:S02]  /*02e0*/  FSEL R9, R8.reuse, 1, P0 ;  /* 0x3f80000008097808 */ /* 0x040fe40000000000 */
[C---:B-----5:R-:W-:Y:S02]  /*02f0*/  FSETP.GT.AND P1, PT, R17.reuse, 8.50705917302346158658e+37, PT ;  /* 0x7e8000001100780b */ /* 0x060fe40003f24000 */
[----:B------:R-:W-:Y:S02]  /*0300*/  FSETP.GEU.AND P3, PT, R17, 1.175494350822287508e-38, PT ;  /* 0x008000001100780b */ /* 0x000fe40003f6e000 */
[----:B------:R-:W-:-:S03]  /*0310*/  FSEL R8, R8, 1, P1 ;  /* 0x3f80000008087808 */ /* 0x000fc60000800000 */
[----:B------:R-:W-:Y:S02]  /*0320*/  @P0 FMUL R16, R16, 0.25 ;  /* 0x3e80000010100820 */ /* 0x000fe40000400000 */
[----:B------:R-:W-:Y:S02]  /*0330*/  @!P2 FMUL R9, R9, 16777216 ;  /* 0x4b8000000909a820 */ /* 0x000fe40000400000 */
[----:B------:R-:W-:Y:S02]  /*0340*/  @!P2 FMUL R16, R16, 16777216 ;  /* 0x4b8000001010a820 */ /* 0x000fe40000400000 */
[----:B------:R-:W-:-:S04]  /*0350*/  @P1 FMUL R17, R17, 0.25 ;  /* 0x3e80000011111820 */ /* 0x000fc80000400000 */
[----:B------:R-:W1:Y:S01]  /*0360*/  MUFU.RCP R16, R16 ;  /* 0x0000001000107308 */ /* 0x000e620000001000 */
[----:B------:R-:W-:Y:S01]  /*0370*/  @!P3 FMUL R8, R8, 16777216 ;  /* 0x4b8000000808b820 */ /* 0x000fe20000400000 */
[----:B------:R-:W-:Y:S01]  /*0380*/  @!P3 FMUL R17, R17, 16777216 ;  /* 0x4b8000001111b820 */ /* 0x000fe20000400000 */
[----:B0-----:R-:W-:-:S05]  /*0390*/  IMAD.WIDE R4, R0, 0x4, R4 ;  /* 0x0000000400047825 */ /* 0x001fca00078e0204 */
[----:B------:R-:W0:Y:S01]  /*03a0*/  MUFU.RCP R17, R17 ;  /* 0x0000001100117308 */ /* 0x000e220000001000 */
[----:B-1----:R-:W-:-:S04]  /*03b0*/  FMUL R9, R16, R9 ;  /* 0x0000000910097220 */ /* 0x002fc80000400000 */
[----:B------:R-:W-:Y:S01]  /*03c0*/  FMUL R9, R2, R9 ;  /* 0x0000000902097220 */ /* 0x000fe20000400000 */
[----:B0-----:R-:W-:-:S03]  /*03d0*/  FMUL R8, R17, R8 ;  /* 0x0000000811087220 */ /* 0x001fc60000400000 */
[----:B--2---:R-:W-:Y:S01]  /*03e0*/  FFMA R9, R9, R12, R10 ;  /* 0x0000000c09097223 */ /* 0x004fe2000000000a */
[----:B------:R-:W-:-:S03]  /*03f0*/  FMUL R8, R3, R8 ;  /* 0x0000000803087220 */ /* 0x000fc60000400000 */
[----:B---3--:R-:W-:Y:S01]  /*0400*/  FADD R14, R9, R14 ;  /* 0x0000000e090e7221 */ /* 0x008fe20000000000 */
[----:B------:R-:W-:-:S04]  /*0410*/  FFMA R8, R8, R13, R11 ;  /* 0x0000000d08087223 */ /* 0x000fc8000000000b */
[----:B------:R-:W-:Y:S01]  /*0420*/  FADD R15, R8, R15 ;  /* 0x0000000f080f7221 */ /* 0x000fe20000000000 */
[----:B------:R-:W-:Y:S06]  /*0430*/  @P4 EXIT ;  /* 0x000000000000494d */ /* 0x000fec0003800000 */
[----:B------:R-:W-:Y:S01]  /*0440*/  STG.E.64 desc[UR4][R4.64], R14 ;  /* 0x0000000e04007986 */ /* 0x000fe2000c101b04 */
[----:B------:R-:W-:Y:S05]  /*0450*/  EXIT ;  /* 0x000000000000794d */ /* 0x000fea0003800000 */
.L_x_0:
[----:B------:R-:W-:-:S00]  /*0460*/  BRA `(.L_x_0) ;  /* 0xfffffffc00fc7947 */ /* 0x000fc0000383ffff */
[----:B------:R-:W-:-:S00]  /*0470*/  NOP ;  /* 0x0000000000007918 */ /* 0x000fc00000000000 */
        /* <DEDUP_REMOVED lines=8> */
.L_x_1:


//--------------------- .nv.global.init           --------------------------
	.section	.nv.global.init,"aw",@progbits
.nv.global.init:
	.type		_$_str,@object
	.size		_$_str,(_$_str_$_2 - _$_str)
_$_str:
        /*0000*/ 	.byte	0x5f, 0x5f, 0x43, 0x55, 0x44, 0x41, 0x5f, 0x46, 0x54, 0x5a, 0x00
	.type		_$_str_$_2,@object
	.size		_$_str_$_2,(.L_1 - _$_str_$_2)
_$_str_$_2:
        /*000b*/ 	.byte	0x5f, 0x5f, 0x43, 0x55, 0x44, 0x41, 0x5f, 0x50, 0x52, 0x45, 0x43, 0x5f, 0x53, 0x51, 0x52, 0x54
        /*001b*/ 	.byte	0x00
.L_1:


//--------------------- .nv.constant0.triton_poi_fused__native_batch_norm_legit_no_training_add_19 --------------------------
	.section	.nv.constant0.triton_poi_fused__native_batch_norm_legit_no_training_add_19,"a",@progbits
	.sectionflags	@""
	.align	4
.nv.constant0.triton_poi_fused__native_batch_norm_legit_no_training_add_19:
	.zero		588
